//
// Generated by NVIDIA NVVM Compiler
//
// Compiler Build ID: CL-36424714
// Cuda compilation tools, release 13.0, V13.0.88
// Based on NVVM 20.0.0
//

.version 9.0
.target sm_100
.address_size 64

	// .globl	_Z13staticReversePii
.extern .func  (.param .b32 func_retval0) vprintf
(
	.param .b64 vprintf_param_0,
	.param .b64 vprintf_param_1
)
;
.extern .shared .align 16 .b8 s[];
.global .align 1 .b8 $str[10] = {115, 91, 37, 100, 93, 61, 37, 100, 10};

.visible .entry _Z13staticReversePii(
	.param .u64 .ptr .align 1 _Z13staticReversePii_param_0,
	.param .u32 _Z13staticReversePii_param_1
)
{
	.local .align 8 .b8 	__local_depot0[8];
	.reg .b64 	%SP;
	.reg .b64 	%SPL;
	.reg .pred 	%p<2>;
	.reg .b32 	%r<8>;
	.reg .b64 	%rd<9>;

	mov.u64 	%SPL, __local_depot0;
	cvta.local.u64 	%SP, %SPL;
	ld.param.u64 	%rd1, [_Z13staticReversePii_param_0];
	mov.u32 	%r1, %tid.x;
	setp.gt.u32 	%p1, %r1, 63;
	@%p1 bra 	$L__BB0_2;
	add.u64 	%rd2, %SP, 0;
	add.u64 	%rd3, %SPL, 0;
	cvta.to.global.u64 	%rd4, %rd1;
	mul.wide.u32 	%rd5, %r1, 4;
	add.s64 	%rd6, %rd4, %rd5;
	ld.global.u32 	%r2, [%rd6];
	shl.b32 	%r3, %r1, 2;
	mov.u32 	%r4, s;
	add.s32 	%r5, %r4, %r3;
	st.shared.u32 	[%r5], %r2;
	st.local.v2.u32 	[%rd3], {%r1, %r2};
	mov.u64 	%rd7, $str;
	cvta.global.u64 	%rd8, %rd7;
	{ // callseq 0, 0
	.param .b64 param0;
	st.param.b64 	[param0], %rd8;
	.param .b64 param1;
	st.param.b64 	[param1], %rd2;
	.param .b32 retval0;
	call.uni (retval0), 
	vprintf, 
	(
	param0, 
	param1
	);
	ld.param.b32 	%r6, [retval0];
	} // callseq 0
$L__BB0_2:
	ret;

}
	// .globl	_Z15templateReverseIiEvPT_S0_
.visible .entry _Z15templateReverseIiEvPT_S0_(
	.param .u64 .ptr .align 1 _Z15templateReverseIiEvPT_S0__param_0,
	.param .u32 _Z15templateReverseIiEvPT_S0__param_1
)
{
	.local .align 8 .b8 	__local_depot1[8];
	.reg .b64 	%SP;
	.reg .b64 	%SPL;
	.reg .pred 	%p<2>;
	.reg .b32 	%r<8>;
	.reg .b64 	%rd<9>;

	mov.u64 	%SPL, __local_depot1;
	cvta.local.u64 	%SP, %SPL;
	ld.param.u64 	%rd1, [_Z15templateReverseIiEvPT_S0__param_0];
	mov.u32 	%r1, %tid.x;
	setp.gt.u32 	%p1, %r1, 63;
	@%p1 bra 	$L__BB1_2;
	add.u64 	%rd2, %SP, 0;
	add.u64 	%rd3, %SPL, 0;
	cvta.to.global.u64 	%rd4, %rd1;
	mul.wide.u32 	%rd5, %r1, 4;
	add.s64 	%rd6, %rd4, %rd5;
	ld.global.u32 	%r2, [%rd6];
	shl.b32 	%r3, %r1, 2;
	mov.u32 	%r4, s;
	add.s32 	%r5, %r4, %r3;
	st.shared.u32 	[%r5], %r2;
	st.local.v2.u32 	[%rd3], {%r1, %r2};
	mov.u64 	%rd7, $str;
	cvta.global.u64 	%rd8, %rd7;
	{ // callseq 1, 0
	.param .b64 param0;
	st.param.b64 	[param0], %rd8;
	.param .b64 param1;
	st.param.b64 	[param1], %rd2;
	.param .b32 retval0;
	call.uni (retval0), 
	vprintf, 
	(
	param0, 
	param1
	);
	ld.param.b32 	%r6, [retval0];
	} // callseq 1
$L__BB1_2:
	ret;

}


// ===== COMPILED SASS (sm_100) =====

	.target	sm_100

	.elftype	@"ET_EXEC"


//--------------------- .note.nv.tkinfo           --------------------------
	.section	.note.nv.tkinfo,"",@"SHT_NOTE"
	.sectionflags	@"SHF_NOTE_NV_TKINFO"
	.tkinfo
        /*0018*/ 	.word	0x00000002
        /*0030*/ 	.string	""
        /*0030*/ 	.string	"ptxas"
        /*0030*/ 	.string	"Cuda compilation tools, release 13.0, V13.0.88"
        /*0030*/ 	.string	"Build cuda_13.0.r13.0/compiler.36424714_0"
        /*0030*/ 	.string	"-arch sm_100 -m 64 "



//--------------------- .note.nv.cuinfo           --------------------------
	.section	.note.nv.cuinfo,"",@"SHT_NOTE"
	.sectionflags	@"SHF_NOTE_NV_CUINFO"
        /*0018*/ 	.short	0x0002
        /*001a*/ 	.short	0x0064
        /*001c*/ 	.short	0x0082
	.zero		2


//--------------------- .nv.info                  --------------------------
	.section	.nv.info,"",@"SHT_CUDA_INFO"
	.align	4


	//----- nvinfo : EIATTR_REGCOUNT
	.align		4
        /*0000*/ 	.byte	0x04, 0x2f
        /*0002*/ 	.short	(.L_2 - .L_1)
	.align		4
.L_1:
        /*0004*/ 	.word	index@(_Z13staticReversePii)
        /*0008*/ 	.word	0x00000018


	//----- nvinfo : EIATTR_FRAME_SIZE
	.align		4
.L_2:
        /*000c*/ 	.byte	0x04, 0x11
        /*000e*/ 	.short	(.L_4 - .L_3)
	.align		4
.L_3:
        /*0010*/ 	.word	index@(_Z13staticReversePii)
        /*0014*/ 	.word	0x00000008


	//----- nvinfo : EIATTR_REGCOUNT
	.align		4
.L_4:
        /*0018*/ 	.byte	0x04, 0x2f
        /*001a*/ 	.short	(.L_6 - .L_5)
	.align		4
.L_5:
        /*001c*/ 	.word	index@(_Z15templateReverseIiEvPT_S0_)
        /*0020*/ 	.word	0x00000018


	//----- nvinfo : EIATTR_FRAME_SIZE
	.align		4
.L_6:
        /*0024*/ 	.byte	0x04, 0x11
        /*0026*/ 	.short	(.L_8 - .L_7)
	.align		4
.L_7:
        /*0028*/ 	.word	index@(_Z15templateReverseIiEvPT_S0_)
        /*002c*/ 	.word	0x00000008


	//----- nvinfo : EIATTR_MIN_STACK_SIZE
	.align		4
.L_8:
        /*0030*/ 	.byte	0x04, 0x12
        /*0032*/ 	.short	(.L_10 - .L_9)
	.align		4
.L_9:
        /*0034*/ 	.word	index@(_Z15templateReverseIiEvPT_S0_)
        /*0038*/ 	.word	0x00000008


	//----- nvinfo : EIATTR_MIN_STACK_SIZE
	.align		4
.L_10:
        /*003c*/ 	.byte	0x04, 0x12
        /*003e*/ 	.short	(.L_12 - .L_11)
	.align		4
.L_11:
        /*0040*/ 	.word	index@(_Z13staticReversePii)
        /*0044*/ 	.word	0x00000008
.L_12:


//--------------------- .nv.compat                --------------------------
	.section	.nv.compat,"",@"SHT_CUDA_COMPAT_INFO"
	.align	4
        /*0000*/ 	.byte	0x02, 0x09, 0x00, 0x00, 0x02, 0x02, 0x01, 0x00, 0x02, 0x05, 0x05, 0x00, 0x03, 0x07, 0x01, 0x01
        /*0010*/ 	.byte	0x02, 0x03, 0x00, 0x00, 0x02, 0x06, 0x01, 0x00, 0x04, 0x0b, 0x08, 0x00, 0x09, 0x00, 0x00, 0x00
        /*0020*/ 	.byte	0x00, 0x00, 0x00, 0x00


//--------------------- .nv.info._Z15templateReverseIiEvPT_S0_ --------------------------
	.section	.nv.info._Z15templateReverseIiEvPT_S0_,"",@"SHT_CUDA_INFO"
	.sectionflags	@""
	.align	4


	//----- nvinfo : EIATTR_CUDA_API_VERSION
	.align		4
        /*0000*/ 	.byte	0x04, 0x37
        /*0002*/ 	.short	(.L_14 - .L_13)
.L_13:
        /*0004*/ 	.word	0x00000082


	//----- nvinfo : EIATTR_KPARAM_INFO
	.align		4
.L_14:
        /*0008*/ 	.byte	0x04, 0x17
        /*000a*/ 	.short	(.L_16 - .L_15)
.L_15:
        /*000c*/ 	.word	0x00000000
        /*0010*/ 	.short	0x0001
        /*0012*/ 	.short	0x0008
        /*0014*/ 	.byte	0x00, 0xf0, 0x11, 0x00


	//----- nvinfo : EIATTR_KPARAM_INFO
	.align		4
.L_16:
        /*0018*/ 	.byte	0x04, 0x17
        /*001a*/ 	.short	(.L_18 - .L_17)
.L_17:
        /*001c*/ 	.word	0x00000000
        /*0020*/ 	.short	0x0000
        /*0022*/ 	.short	0x0000
        /*0024*/ 	.byte	0x00, 0xf5, 0x21, 0x00


	//----- nvinfo : EIATTR_SPARSE_MMA_MASK
	.align		4
.L_18:
        /*0028*/ 	.byte	0x03, 0x50
        /*002a*/ 	.short	0x0000


	//----- nvinfo : EIATTR_MAXREG_COUNT
	.align		4
        /*002c*/ 	.byte	0x03, 0x1b
        /*002e*/ 	.short	0x00ff


	//----- nvinfo : EIATTR_EXTERNS
	.align		4
        /*0030*/ 	.byte	0x04, 0x0f
        /*0032*/ 	.short	(.L_20 - .L_19)


	//   ....[0]....
	.align		4
.L_19:
        /*0034*/ 	.word	index@(vprintf)


	//----- nvinfo : EIATTR_MERCURY_ISA_VERSION
	.align		4
.L_20:
        /*0038*/ 	.byte	0x03, 0x5f
        /*003a*/ 	.short	0x0101


	//----- nvinfo : EIATTR_VRC_CTA_INIT_COUNT
	.align		4
        /*003c*/ 	.byte	0x02, 0x4a
	.zero		1
	.zero		1


	//----- nvinfo : EIATTR_SYSCALL_OFFSETS
	.align		4
        /*0040*/ 	.byte	0x04, 0x46
        /*0042*/ 	.short	(.L_22 - .L_21)


	//   ....[0]....
.L_21:
        /*0044*/ 	.word	0x00000190


	//----- nvinfo : EIATTR_EXIT_INSTR_OFFSETS
	.align		4
.L_22:
        /*0048*/ 	.byte	0x04, 0x1c
        /*004a*/ 	.short	(.L_24 - .L_23)


	//   ....[0]....
.L_23:
        /*004c*/ 	.word	0x00000080


	//   ....[1]....
        /*0050*/ 	.word	0x000001a0


	//----- nvinfo : EIATTR_CRS_STACK_SIZE
	.align		4
.L_24:
        /*0054*/ 	.byte	0x04, 0x1e
        /*0056*/ 	.short	(.L_26 - .L_25)
.L_25:
        /*0058*/ 	.word	0x00000000


	//----- nvinfo : EIATTR_CBANK_PARAM_SIZE
	.align		4
.L_26:
        /*005c*/ 	.byte	0x03, 0x19
        /*005e*/ 	.short	0x000c


	//----- nvinfo : EIATTR_PARAM_CBANK
	.align		4
        /*0060*/ 	.byte	0x04, 0x0a
        /*0062*/ 	.short	(.L_28 - .L_27)
	.align		4
.L_27:
        /*0064*/ 	.word	index@(.nv.constant0._Z15templateReverseIiEvPT_S0_)
        /*0068*/ 	.short	0x0380
        /*006a*/ 	.short	0x000c


	//----- nvinfo : EIATTR_SW_WAR
	.align		4
.L_28:
        /*006c*/ 	.byte	0x04, 0x36
        /*006e*/ 	.short	(.L_30 - .L_29)
.L_29:
        /*0070*/ 	.word	0x00000008
.L_30:


//--------------------- .nv.info._Z13staticReversePii --------------------------
	.section	.nv.info._Z13staticReversePii,"",@"SHT_CUDA_INFO"
	.sectionflags	@""
	.align	4


	//----- nvinfo : EIATTR_CUDA_API_VERSION
	.align		4
        /*0000*/ 	.byte	0x04, 0x37
        /*0002*/ 	.short	(.L_32 - .L_31)
.L_31:
        /*0004*/ 	.word	0x00000082


	//----- nvinfo : EIATTR_KPARAM_INFO
	.align		4
.L_32:
        /*0008*/ 	.byte	0x04, 0x17
        /*000a*/ 	.short	(.L_34 - .L_33)
.L_33:
        /*000c*/ 	.word	0x00000000
        /*0010*/ 	.short	0x0001
        /*0012*/ 	.short	0x0008
        /*0014*/ 	.byte	0x00, 0xf0, 0x11, 0x00


	//----- nvinfo : EIATTR_KPARAM_INFO
	.align		4
.L_34:
        /*0018*/ 	.byte	0x04, 0x17
        /*001a*/ 	.short	(.L_36 - .L_35)
.L_35:
        /*001c*/ 	.word	0x00000000
        /*0020*/ 	.short	0x0000
        /*0022*/ 	.short	0x0000
        /*0024*/ 	.byte	0x00, 0xf5, 0x21, 0x00


	//----- nvinfo : EIATTR_SPARSE_MMA_MASK
	.align		4
.L_36:
        /*0028*/ 	.byte	0x03, 0x50
        /*002a*/ 	.short	0x0000


	//----- nvinfo : EIATTR_MAXREG_COUNT
	.align		4
        /*002c*/ 	.byte	0x03, 0x1b
        /*002e*/ 	.short	0x00ff


	//----- nvinfo : EIATTR_EXTERNS
	.align		4
        /*0030*/ 	.byte	0x04, 0x0f
        /*0032*/ 	.short	(.L_38 - .L_37)


	//   ....[0]....
	.align		4
.L_37:
        /*0034*/ 	.word	index@(vprintf)


	//----- nvinfo : EIATTR_MERCURY_ISA_VERSION
	.align		4
.L_38:
        /*0038*/ 	.byte	0x03, 0x5f
        /*003a*/ 	.short	0x0101


	//----- nvinfo : EIATTR_VRC_CTA_INIT_COUNT
	.align		4
        /*003c*/ 	.byte	0x02, 0x4a
	.zero		1
	.zero		1


	//----- nvinfo : EIATTR_SYSCALL_OFFSETS
	.align		4
        /*0040*/ 	.byte	0x04, 0x46
        /*0042*/ 	.short	(.L_40 - .L_39)


	//   ....[0]....
.L_39:
        /*0044*/ 	.word	0x00000190


	//----- nvinfo : EIATTR_EXIT_INSTR_OFFSETS
	.align		4
.L_40:
        /*0048*/ 	.byte	0x04, 0x1c
        /*004a*/ 	.short	(.L_42 - .L_41)


	//   ....[0]....
.L_41:
        /*004c*/ 	.word	0x00000080


	//   ....[1]....
        /*0050*/ 	.word	0x000001a0


	//----- nvinfo : EIATTR_CRS_STACK_SIZE
	.align		4
.L_42:
        /*0054*/ 	.byte	0x04, 0x1e
        /*0056*/ 	.short	(.L_44 - .L_43)
.L_43:
        /*0058*/ 	.word	0x00000000


	//----- nvinfo : EIATTR_CBANK_PARAM_SIZE
	.align		4
.L_44:
        /*005c*/ 	.byte	0x03, 0x19
        /*005e*/ 	.short	0x000c


	//----- nvinfo : EIATTR_PARAM_CBANK
	.align		4
        /*0060*/ 	.byte	0x04, 0x0a
        /*0062*/ 	.short	(.L_46 - .L_45)
	.align		4
.L_45:
        /*0064*/ 	.word	index@(.nv.constant0._Z13staticReversePii)
        /*0068*/ 	.short	0x0380
        /*006a*/ 	.short	0x000c


	//----- nvinfo : EIATTR_SW_WAR
	.align		4
.L_46:
        /*006c*/ 	.byte	0x04, 0x36
        /*006e*/ 	.short	(.L_48 - .L_47)
.L_47:
        /*0070*/ 	.word	0x00000008
.L_48:


//--------------------- .nv.callgraph             --------------------------
	.section	.nv.callgraph,"",@"SHT_CUDA_CALLGRAPH"
	.align	4
	.sectionentsize	8
	.align		4
        /*0000*/ 	.word	0x00000000
	.align		4
        /*0004*/ 	.word	0xffffffff
	.align		4
        /*0008*/ 	.word	index@(_Z15templateReverseIiEvPT_S0_)
	.align		4
        /*000c*/ 	.word	index@(vprintf)
	.align		4
        /*0010*/ 	.word	index@(_Z13staticReversePii)
	.align		4
        /*0014*/ 	.word	index@(vprintf)
	.align		4
        /*0018*/ 	.word	0x00000000
	.align		4
        /*001c*/ 	.word	0xfffffffe
	.align		4
        /*0020*/ 	.word	0x00000000
	.align		4
        /*0024*/ 	.word	0xfffffffd
	.align		4
        /*0028*/ 	.word	0x00000000
	.align		4
        /*002c*/ 	.word	0xfffffffc


//--------------------- .nv.constant4             --------------------------
	.section	.nv.constant4,"a",@progbits
	.align	8
	.align		8
.nv.constant4:
        /*0000*/ 	.dword	vprintf
	.align		8
        /*0008*/ 	.dword	$str


//--------------------- .text._Z15templateReverseIiEvPT_S0_ --------------------------
	.section	.text._Z15templateReverseIiEvPT_S0_,"ax",@progbits
	.align	128
        .global         _Z15templateReverseIiEvPT_S0_
        .type           _Z15templateReverseIiEvPT_S0_,@function
        .size           _Z15templateReverseIiEvPT_S0_,(.L_x_4 - _Z15templateReverseIiEvPT_S0_)
        .other          _Z15templateReverseIiEvPT_S0_,@"STO_CUDA_ENTRY STV_DEFAULT"
_Z15templateReverseIiEvPT_S0_:
.text._Z15templateReverseIiEvPT_S0_:
[----:B------:R-:W0:Y:S01]  /*0000*/  LDC R1, c[0x0][0x37c] ;  /* 0x0000df00ff017b82 */ /* 0x000e220000000800 */
[----:B------:R-:W1:Y:S01]  /*0010*/  S2R R10, SR_TID.X ;  /* 0x00000000000a7919 */ /* 0x000e620000002100 */
[----:B------:R-:W2:Y:S01]  /*0020*/  LDCU UR4, c[0x0][0x2f8] ;  /* 0x00005f00ff0477ac */ /* 0x000ea20008000800 */
[----:B0-----:R-:W-:Y:S01]  /*0030*/  VIADD R1, R1, 0xfffffff8 ;  /* 0xfffffff801017836 */ /* 0x001fe20000000000 */
[----:B------:R-:W0:Y:S04]  /*0040*/  LDCU UR5, c[0x0][0x2fc] ;  /* 0x00005f80ff0577ac */ /* 0x000e280008000800 */
[----:B--2---:R-:W-:-:S05]  /*0050*/  IADD3 R6, P1, PT, R1, UR4, RZ ;  /* 0x0000000401067c10 */ /* 0x004fca000ff3e0ff */
[----:B0-----:R-:W-:Y:S01]  /*0060*/  IMAD.X R7, RZ, RZ, UR5, P1 ;  /* 0x00000005ff077e24 */ /* 0x001fe200088e06ff */
[----:B-1----:R-:W-:-:S13]  /*0070*/  ISETP.GT.U32.AND P0, PT, R10, 0x3f, PT ;  /* 0x0000003f0a00780c */ /* 0x002fda0003f04070 */
[----:B------:R-:W-:Y:S05]  /*0080*/  @P0 EXIT ;  /* 0x000000000000094d */ /* 0x000fea0003800000 */
[----:B------:R-:W0:Y:S01]  /*0090*/  LDC.64 R2, c[0x0][0x380] ;  /* 0x0000e000ff027b82 */ /* 0x000e220000000a00 */
[----:B------:R-:W1:Y:S01]  /*00a0*/  LDCU.64 UR4, c[0x0][0x358] ;  /* 0x00006b00ff0477ac */ /* 0x000e620008000a00 */
[----:B0-----:R-:W-:-:S05]  /*00b0*/  IMAD.WIDE.U32 R2, R10, 0x4, R2 ;  /* 0x000000040a027825 */ /* 0x001fca00078e0002 */
[----:B-1----:R-:W2:Y:S01]  /*00c0*/  LDG.E R11, desc[UR4][R2.64] ;  /* 0x00000004020b7981 */ /* 0x002ea2000c1e1900 */
[----:B------:R-:W0:Y:S01]  /*00d0*/  S2UR UR5, SR_CgaCtaId ;  /* 0x00000000000579c3 */ /* 0x000e220000008800 */
[----:B------:R-:W-:Y:S01]  /*00e0*/  UMOV UR4, 0x400 ;  /* 0x0000040000047882 */ /* 0x000fe20000000000 */
[----:B------:R-:W-:-:S06]  /*00f0*/  MOV R8, 0x0 ;  /* 0x0000000000087802 */ /* 0x000fcc0000000f00 */
[----:B------:R-:W1:Y:S01]  /*0100*/  LDC.64 R8, c[0x4][R8] ;  /* 0x0100000008087b82 */ /* 0x000e620000000a00 */
[----:B0-----:R-:W-:-:S06]  /*0110*/  ULEA UR4, UR5, UR4, 0x18 ;  /* 0x0000000405047291 */ /* 0x001fcc000f8ec0ff */
[----:B------:R-:W-:-:S05]  /*0120*/  LEA R0, R10, UR4, 0x2 ;  /* 0x000000040a007c11 */ /* 0x000fca000f8e10ff */
[----:B------:R-:W0:Y:S02]  /*0130*/  LDCU.64 UR4, c[0x4][0x8] ;  /* 0x01000100ff0477ac */ /* 0x000e240008000a00 */
[----:B0-----:R-:W-:Y:S02]  /*0140*/  IMAD.U32 R4, RZ, RZ, UR4 ;  /* 0x00000004ff047e24 */ /* 0x001fe4000f8e00ff */
[----:B------:R-:W-:Y:S01]  /*0150*/  IMAD.U32 R5, RZ, RZ, UR5 ;  /* 0x00000005ff057e24 */ /* 0x000fe2000f8e00ff */
[----:B--2---:R0:W-:Y:S04]  /*0160*/  STS [R0], R11 ;  /* 0x0000000b00007388 */ /* 0x0041e80000000800 */
[----:B-1----:R0:W-:Y:S02]  /*0170*/  STL.64 [R1], R10 ;  /* 0x0000000a01007387 */ /* 0x0021e40000100a00 */
[----:B------:R-:W-:-:S07]  /*0180*/  LEPC R20, `(.L_x_0) ;  /* 0x000000001014794e */ /* 0x000fce0000000000 */
[----:B0-----:R-:W-:Y:S05]  /*0190*/  CALL.ABS.NOINC R8 ;  /* 0x0000000008007343 */ /* 0x001fea0003c00000 */
.L_x_0:
[----:B------:R-:W-:Y:S05]  /*01a0*/  EXIT ;  /* 0x000000000000794d */ /* 0x000fea0003800000 */
.L_x_1:
[----:B------:R-:W-:-:S00]  /*01b0*/  BRA `(.L_x_1) ;  /* 0xfffffffc00fc7947 */ /* 0x000fc0000383ffff */
[----:B------:R-:W-:-:S00]  /*01c0*/  NOP ;  /* 0x0000000000007918 */ /* 0x000fc00000000000 */
        /* <DEDUP_REMOVED lines=11> */
.L_x_4:


//--------------------- .text._Z13staticReversePii --------------------------
	.section	.text._Z13staticReversePii,"ax",@progbits
	.align	128
        .global         _Z13staticReversePii
        .type           _Z13staticReversePii,@function
        .size           _Z13staticReversePii,(.L_x_5 - _Z13staticReversePii)
        .other          _Z13staticReversePii,@"STO_CUDA_ENTRY STV_DEFAULT"
_Z13staticReversePii:
.text._Z13staticReversePii:
        /* <DEDUP_REMOVED lines=26> */
.L_x_2:
[----:B------:R-:W-:Y:S05]  /*01a0*/  EXIT ;  /* 0x000000000000794d */ /* 0x000fea0003800000 */
.L_x_3:
        /* <DEDUP_REMOVED lines=13> */
.L_x_5:


//--------------------- .nv.global.init           --------------------------
	.section	.nv.global.init,"aw",@progbits
.nv.global.init:
	.type		$str,@object
	.size		$str,(.L_0 - $str)
$str:
        /*0000*/ 	.byte	0x73, 0x5b, 0x25, 0x64, 0x5d, 0x3d, 0x25, 0x64, 0x0a, 0x00
.L_0:


//--------------------- .nv.shared._Z15templateReverseIiEvPT_S0_ --------------------------
	.section	.nv.shared._Z15templateReverseIiEvPT_S0_,"aw",@nobits
	.sectionflags	@""
	.align	16
	.zero		1024


//--------------------- .nv.shared.reserved.0     --------------------------
	.section	.nv.shared.reserved.0,"aw",@nobits
	.weak		__nv_reservedSMEM_offset_0_alias
	.size		__nv_reservedSMEM_offset_0_alias, 0, 64
	.other		__nv_reservedSMEM_offset_0_alias,@"STO_CUDA_RESERVED_SHARED STV_DEFAULT"
__nv_reservedSMEM_offset_0_alias:
	.zero		0
	.zero		64


//--------------------- .nv.shared._Z13staticReversePii --------------------------
	.section	.nv.shared._Z13staticReversePii,"aw",@nobits
	.sectionflags	@""
	.align	16
	.zero		1024


//--------------------- .nv.constant0._Z15templateReverseIiEvPT_S0_ --------------------------
	.section	.nv.constant0._Z15templateReverseIiEvPT_S0_,"a",@progbits
	.sectionflags	@""
	.align	4
.nv.constant0._Z15templateReverseIiEvPT_S0_:
	.zero		908


//--------------------- .nv.constant0._Z13staticReversePii --------------------------
	.section	.nv.constant0._Z13staticReversePii,"a",@progbits
	.sectionflags	@""
	.align	4
.nv.constant0._Z13staticReversePii:
	.zero		908


//--------------------- SYMBOLS --------------------------

	.type		.nv.reservedSmem.offset0,@object
	.size		.nv.reservedSmem.offset0,0x4
	.type		.nv.reservedSmem.cap,@object
	.size		.nv.reservedSmem.cap,0x4
	.type		vprintf,@function
